//
// Generated by NVIDIA NVVM Compiler
//
// Compiler Build ID: CL-36424714
// Cuda compilation tools, release 13.0, V13.0.88
// Based on NVVM 20.0.0
//

.version 9.0
.target sm_100
.address_size 64

	// .globl	_Z14make_histogramPiS_ii

.visible .entry _Z14make_histogramPiS_ii(
	.param .u64 .ptr .align 1 _Z14make_histogramPiS_ii_param_0,
	.param .u64 .ptr .align 1 _Z14make_histogramPiS_ii_param_1,
	.param .u32 _Z14make_histogramPiS_ii_param_2,
	.param .u32 _Z14make_histogramPiS_ii_param_3
)
{
	.reg .pred 	%p<2>;
	.reg .b32 	%r<8>;
	.reg .b64 	%rd<9>;

	ld.param.u64 	%rd1, [_Z14make_histogramPiS_ii_param_0];
	ld.param.u64 	%rd2, [_Z14make_histogramPiS_ii_param_1];
	ld.param.u32 	%r2, [_Z14make_histogramPiS_ii_param_2];
	mov.u32 	%r3, %ctaid.x;
	mov.u32 	%r4, %ntid.x;
	mov.u32 	%r5, %tid.x;
	mad.lo.s32 	%r1, %r3, %r4, %r5;
	setp.ge.s32 	%p1, %r1, %r2;
	@%p1 bra 	$L__BB0_2;
	cvta.to.global.u64 	%rd3, %rd1;
	cvta.to.global.u64 	%rd4, %rd2;
	mul.wide.s32 	%rd5, %r1, 4;
	add.s64 	%rd6, %rd3, %rd5;
	ld.global.u32 	%r6, [%rd6];
	mul.wide.s32 	%rd7, %r6, 4;
	add.s64 	%rd8, %rd4, %rd7;
	atom.global.add.u32 	%r7, [%rd8], 1;
$L__BB0_2:
	ret;

}


// ===== COMPILED SASS (sm_100) =====

	.target	sm_100

	.elftype	@"ET_EXEC"


//--------------------- .note.nv.tkinfo           --------------------------
	.section	.note.nv.tkinfo,"",@"SHT_NOTE"
	.sectionflags	@"SHF_NOTE_NV_TKINFO"
	.tkinfo
        /*0018*/ 	.word	0x00000002
        /*0030*/ 	.string	""
        /*0030*/ 	.string	"ptxas"
        /*0030*/ 	.string	"Cuda compilation tools, release 13.0, V13.0.88"
        /*0030*/ 	.string	"Build cuda_13.0.r13.0/compiler.36424714_0"
        /*0030*/ 	.string	"-arch sm_100 -m 64 "



//--------------------- .note.nv.cuinfo           --------------------------
	.section	.note.nv.cuinfo,"",@"SHT_NOTE"
	.sectionflags	@"SHF_NOTE_NV_CUINFO"
        /*0018*/ 	.short	0x0002
        /*001a*/ 	.short	0x0064
        /*001c*/ 	.short	0x0082
	.zero		2


//--------------------- .nv.info                  --------------------------
	.section	.nv.info,"",@"SHT_CUDA_INFO"
	.align	4


	//----- nvinfo : EIATTR_REGCOUNT
	.align		4
        /*0000*/ 	.byte	0x04, 0x2f
        /*0002*/ 	.short	(.L_1 - .L_0)
	.align		4
.L_0:
        /*0004*/ 	.word	index@(_Z14make_histogramPiS_ii)
        /*0008*/ 	.word	0x0000000a


	//----- nvinfo : EIATTR_FRAME_SIZE
	.align		4
.L_1:
        /*000c*/ 	.byte	0x04, 0x11
        /*000e*/ 	.short	(.L_3 - .L_2)
	.align		4
.L_2:
        /*0010*/ 	.word	index@(_Z14make_histogramPiS_ii)
        /*0014*/ 	.word	0x00000000


	//----- nvinfo : EIATTR_MIN_STACK_SIZE
	.align		4
.L_3:
        /*0018*/ 	.byte	0x04, 0x12
        /*001a*/ 	.short	(.L_5 - .L_4)
	.align		4
.L_4:
        /*001c*/ 	.word	index@(_Z14make_histogramPiS_ii)
        /*0020*/ 	.word	0x00000000
.L_5:


//--------------------- .nv.compat                --------------------------
	.section	.nv.compat,"",@"SHT_CUDA_COMPAT_INFO"
	.align	4
        /*0000*/ 	.byte	0x02, 0x09, 0x00, 0x00, 0x02, 0x02, 0x01, 0x00, 0x02, 0x05, 0x05, 0x00, 0x03, 0x07, 0x01, 0x01
        /*0010*/ 	.byte	0x02, 0x03, 0x00, 0x00, 0x02, 0x06, 0x01, 0x00, 0x04, 0x0b, 0x08, 0x00, 0x09, 0x00, 0x00, 0x00
        /*0020*/ 	.byte	0x00, 0x00, 0x00, 0x00


//--------------------- .nv.info._Z14make_histogramPiS_ii --------------------------
	.section	.nv.info._Z14make_histogramPiS_ii,"",@"SHT_CUDA_INFO"
	.sectionflags	@""
	.align	4


	//----- nvinfo : EIATTR_CUDA_API_VERSION
	.align		4
        /*0000*/ 	.byte	0x04, 0x37
        /*0002*/ 	.short	(.L_7 - .L_6)
.L_6:
        /*0004*/ 	.word	0x00000082


	//----- nvinfo : EIATTR_KPARAM_INFO
	.align		4
.L_7:
        /*0008*/ 	.byte	0x04, 0x17
        /*000a*/ 	.short	(.L_9 - .L_8)
.L_8:
        /*000c*/ 	.word	0x00000000
        /*0010*/ 	.short	0x0003
        /*0012*/ 	.short	0x0014
        /*0014*/ 	.byte	0x00, 0xf0, 0x11, 0x00


	//----- nvinfo : EIATTR_KPARAM_INFO
	.align		4
.L_9:
        /*0018*/ 	.byte	0x04, 0x17
        /*001a*/ 	.short	(.L_11 - .L_10)
.L_10:
        /*001c*/ 	.word	0x00000000
        /*0020*/ 	.short	0x0002
        /*0022*/ 	.short	0x0010
        /*0024*/ 	.byte	0x00, 0xf0, 0x11, 0x00


	//----- nvinfo : EIATTR_KPARAM_INFO
	.align		4
.L_11:
        /*0028*/ 	.byte	0x04, 0x17
        /*002a*/ 	.short	(.L_13 - .L_12)
.L_12:
        /*002c*/ 	.word	0x00000000
        /*0030*/ 	.short	0x0001
        /*0032*/ 	.short	0x0008
        /*0034*/ 	.byte	0x00, 0xf5, 0x21, 0x00


	//----- nvinfo : EIATTR_KPARAM_INFO
	.align		4
.L_13:
        /*0038*/ 	.byte	0x04, 0x17
        /*003a*/ 	.short	(.L_15 - .L_14)
.L_14:
        /*003c*/ 	.word	0x00000000
        /*0040*/ 	.short	0x0000
        /*0042*/ 	.short	0x0000
        /*0044*/ 	.byte	0x00, 0xf5, 0x21, 0x00


	//----- nvinfo : EIATTR_SPARSE_MMA_MASK
	.align		4
.L_15:
        /*0048*/ 	.byte	0x03, 0x50
        /*004a*/ 	.short	0x0000


	//----- nvinfo : EIATTR_MAXREG_COUNT
	.align		4
        /*004c*/ 	.byte	0x03, 0x1b
        /*004e*/ 	.short	0x00ff


	//----- nvinfo : EIATTR_MERCURY_ISA_VERSION
	.align		4
        /*0050*/ 	.byte	0x03, 0x5f
        /*0052*/ 	.short	0x0101


	//----- nvinfo : EIATTR_VRC_CTA_INIT_COUNT
	.align		4
        /*0054*/ 	.byte	0x02, 0x4a
	.zero		1
	.zero		1


	//----- nvinfo : EIATTR_EXIT_INSTR_OFFSETS
	.align		4
        /*0058*/ 	.byte	0x04, 0x1c
        /*005a*/ 	.short	(.L_17 - .L_16)


	//   ....[0]....
.L_16:
        /*005c*/ 	.word	0x00000070


	//   ....[1]....
        /*0060*/ 	.word	0x00000100


	//----- nvinfo : EIATTR_CBANK_PARAM_SIZE
	.align		4
.L_17:
        /*0064*/ 	.byte	0x03, 0x19
        /*0066*/ 	.short	0x0018


	//----- nvinfo : EIATTR_PARAM_CBANK
	.align		4
        /*0068*/ 	.byte	0x04, 0x0a
        /*006a*/ 	.short	(.L_19 - .L_18)
	.align		4
.L_18:
        /*006c*/ 	.word	index@(.nv.constant0._Z14make_histogramPiS_ii)
        /*0070*/ 	.short	0x0380
        /*0072*/ 	.short	0x0018


	//----- nvinfo : EIATTR_SW_WAR
	.align		4
.L_19:
        /*0074*/ 	.byte	0x04, 0x36
        /*0076*/ 	.short	(.L_21 - .L_20)
.L_20:
        /*0078*/ 	.word	0x00000008
.L_21:


//--------------------- .nv.callgraph             --------------------------
	.section	.nv.callgraph,"",@"SHT_CUDA_CALLGRAPH"
	.align	4
	.sectionentsize	8
	.align		4
        /*0000*/ 	.word	0x00000000
	.align		4
        /*0004*/ 	.word	0xffffffff
	.align		4
        /*0008*/ 	.word	0x00000000
	.align		4
        /*000c*/ 	.word	0xfffffffe
	.align		4
        /*0010*/ 	.word	0x00000000
	.align		4
        /*0014*/ 	.word	0xfffffffd
	.align		4
        /*0018*/ 	.word	0x00000000
	.align		4
        /*001c*/ 	.word	0xfffffffc


//--------------------- .text._Z14make_histogramPiS_ii --------------------------
	.section	.text._Z14make_histogramPiS_ii,"ax",@progbits
	.align	128
        .global         _Z14make_histogramPiS_ii
        .type           _Z14make_histogramPiS_ii,@function
        .size           _Z14make_histogramPiS_ii,(.L_x_1 - _Z14make_histogramPiS_ii)
        .other          _Z14make_histogramPiS_ii,@"STO_CUDA_ENTRY STV_DEFAULT"
_Z14make_histogramPiS_ii:
.text._Z14make_histogramPiS_ii:
[----:B------:R-:W-:Y:S01]  /*0000*/  LDC R1, c[0x0][0x37c] ;  /* 0x0000df00ff017b82 */ /* 0x000fe20000000800 */
[----:B------:R-:W0:Y:S07]  /*0010*/  S2R R0, SR_TID.X ;  /* 0x0000000000007919 */ /* 0x000e2e0000002100 */
[----:B------:R-:W0:Y:S01]  /*0020*/  S2UR UR4, SR_CTAID.X ;  /* 0x00000000000479c3 */ /* 0x000e220000002500 */
[----:B------:R-:W1:Y:S07]  /*0030*/  LDCU UR5, c[0x0][0x390] ;  /* 0x00007200ff0577ac */ /* 0x000e6e0008000800 */
[----:B------:R-:W0:Y:S02]  /*0040*/  LDC R5, c[0x0][0x360] ;  /* 0x0000d800ff057b82 */ /* 0x000e240000000800 */
[----:B0-----:R-:W-:-:S05]  /*0050*/  IMAD R5, R5, UR4, R0 ;  /* 0x0000000405057c24 */ /* 0x001fca000f8e0200 */
[----:B-1----:R-:W-:-:S13]  /*0060*/  ISETP.GE.AND P0, PT, R5, UR5, PT ;  /* 0x0000000505007c0c */ /* 0x002fda000bf06270 */
[----:B------:R-:W-:Y:S05]  /*0070*/  @P0 EXIT ;  /* 0x000000000000094d */ /* 0x000fea0003800000 */
[----:B------:R-:W0:Y:S01]  /*0080*/  LDC.64 R2, c[0x0][0x380] ;  /* 0x0000e000ff027b82 */ /* 0x000e220000000a00 */
[----:B------:R-:W1:Y:S01]  /*0090*/  LDCU.64 UR4, c[0x0][0x358] ;  /* 0x00006b00ff0477ac */ /* 0x000e620008000a00 */
[----:B0-----:R-:W-:-:S06]  /*00a0*/  IMAD.WIDE R2, R5, 0x4, R2 ;  /* 0x0000000405027825 */ /* 0x001fcc00078e0202 */
[----:B------:R-:W0:Y:S01]  /*00b0*/  LDC.64 R4, c[0x0][0x388] ;  /* 0x0000e200ff047b82 */ /* 0x000e220000000a00 */
[----:B-1----:R-:W0:Y:S01]  /*00c0*/  LDG.E R3, desc[UR4][R2.64] ;  /* 0x0000000402037981 */ /* 0x002e22000c1e1900 */
[----:B------:R-:W-:Y:S02]  /*00d0*/  HFMA2 R7, -RZ, RZ, 0, 5.9604644775390625e-08 ;  /* 0x00000001ff077431 */ /* 0x000fe400000001ff */
[----:B0-----:R-:W-:-:S05]  /*00e0*/  IMAD.WIDE R4, R3, 0x4, R4 ;  /* 0x0000000403047825 */ /* 0x001fca00078e0204 */
[----:B------:R-:W-:Y:S01]  /*00f0*/  REDG.E.ADD.STRONG.GPU desc[UR4][R4.64], R7 ;  /* 0x000000070400798e */ /* 0x000fe2000c12e104 */
[----:B------:R-:W-:Y:S05]  /*0100*/  EXIT ;  /* 0x000000000000794d */ /* 0x000fea0003800000 */
.L_x_0:
[----:B------:R-:W-:-:S00]  /*0110*/  BRA `(.L_x_0) ;  /* 0xfffffffc00fc7947 */ /* 0x000fc0000383ffff */
[----:B------:R-:W-:-:S00]  /*0120*/  NOP ;  /* 0x0000000000007918 */ /* 0x000fc00000000000 */
        /* <DEDUP_REMOVED lines=13> */
.L_x_1:


//--------------------- .nv.shared.reserved.0     --------------------------
	.section	.nv.shared.reserved.0,"aw",@nobits
	.weak		__nv_reservedSMEM_offset_0_alias
	.size		__nv_reservedSMEM_offset_0_alias, 0, 64
	.other		__nv_reservedSMEM_offset_0_alias,@"STO_CUDA_RESERVED_SHARED STV_DEFAULT"
__nv_reservedSMEM_offset_0_alias:
	.zero		0
	.zero		64


//--------------------- .nv.constant0._Z14make_histogramPiS_ii --------------------------
	.section	.nv.constant0._Z14make_histogramPiS_ii,"a",@progbits
	.sectionflags	@""
	.align	4
.nv.constant0._Z14make_histogramPiS_ii:
	.zero		920


//--------------------- SYMBOLS --------------------------

	.type		.nv.reservedSmem.offset0,@object
	.size		.nv.reservedSmem.offset0,0x4
